//
// Generated by NVIDIA NVVM Compiler
//
// Compiler Build ID: CL-36424714
// Cuda compilation tools, release 13.0, V13.0.88
// Based on NVVM 20.0.0
//

.version 9.0
.target sm_100
.address_size 64

	// .globl	_Z25transpose_matrix_multiplyIiiEvPKT_S2_PS0_T0_

.visible .entry _Z25transpose_matrix_multiplyIiiEvPKT_S2_PS0_T0_(
	.param .u64 .ptr .align 1 _Z25transpose_matrix_multiplyIiiEvPKT_S2_PS0_T0__param_0,
	.param .u64 .ptr .align 1 _Z25transpose_matrix_multiplyIiiEvPKT_S2_PS0_T0__param_1,
	.param .u64 .ptr .align 1 _Z25transpose_matrix_multiplyIiiEvPKT_S2_PS0_T0__param_2,
	.param .u32 _Z25transpose_matrix_multiplyIiiEvPKT_S2_PS0_T0__param_3
)
{
	.reg .pred 	%p<11>;
	.reg .b32 	%r<215>;
	.reg .b64 	%rd<125>;

	ld.param.u64 	%rd4, [_Z25transpose_matrix_multiplyIiiEvPKT_S2_PS0_T0__param_0];
	ld.param.u64 	%rd5, [_Z25transpose_matrix_multiplyIiiEvPKT_S2_PS0_T0__param_1];
	ld.param.u64 	%rd3, [_Z25transpose_matrix_multiplyIiiEvPKT_S2_PS0_T0__param_2];
	ld.param.u32 	%r45, [_Z25transpose_matrix_multiplyIiiEvPKT_S2_PS0_T0__param_3];
	cvta.to.global.u64 	%rd1, %rd5;
	cvta.to.global.u64 	%rd2, %rd4;
	mov.u32 	%r46, %ctaid.y;
	mov.u32 	%r47, %ntid.y;
	mov.u32 	%r48, %tid.y;
	mad.lo.s32 	%r1, %r46, %r47, %r48;
	mov.u32 	%r49, %ctaid.x;
	mov.u32 	%r50, %ntid.x;
	mov.u32 	%r51, %tid.x;
	mad.lo.s32 	%r2, %r49, %r50, %r51;
	max.u32 	%r52, %r1, %r2;
	setp.ge.u32 	%p1, %r52, %r45;
	@%p1 bra 	$L__BB0_15;
	setp.lt.s32 	%p2, %r45, 1;
	mov.b32 	%r214, 0;
	@%p2 bra 	$L__BB0_14;
	mul.lo.s32 	%r3, %r45, %r1;
	mul.lo.s32 	%r4, %r45, %r2;
	and.b32  	%r5, %r45, 15;
	setp.lt.u32 	%p3, %r45, 16;
	mov.b32 	%r205, 0;
	mov.u32 	%r214, %r205;
	@%p3 bra 	$L__BB0_5;
	and.b32  	%r205, %r45, 2147483632;
	neg.s32 	%r199, %r205;
	add.s32 	%r198, %r4, 7;
	add.s32 	%r197, %r3, 7;
	mov.b32 	%r214, 0;
$L__BB0_4:
	.pragma "nounroll";
	add.s32 	%r57, %r197, -7;
	mul.wide.u32 	%rd6, %r57, 4;
	add.s64 	%rd7, %rd2, %rd6;
	ld.global.u32 	%r58, [%rd7];
	add.s32 	%r59, %r198, -7;
	mul.wide.u32 	%rd8, %r59, 4;
	add.s64 	%rd9, %rd1, %rd8;
	ld.global.u32 	%r60, [%rd9];
	mad.lo.s32 	%r61, %r60, %r58, %r214;
	add.s32 	%r62, %r197, -6;
	mul.wide.u32 	%rd10, %r62, 4;
	add.s64 	%rd11, %rd2, %rd10;
	ld.global.u32 	%r63, [%rd11];
	add.s32 	%r64, %r198, -6;
	mul.wide.u32 	%rd12, %r64, 4;
	add.s64 	%rd13, %rd1, %rd12;
	ld.global.u32 	%r65, [%rd13];
	mad.lo.s32 	%r66, %r65, %r63, %r61;
	add.s32 	%r67, %r197, -5;
	mul.wide.u32 	%rd14, %r67, 4;
	add.s64 	%rd15, %rd2, %rd14;
	ld.global.u32 	%r68, [%rd15];
	add.s32 	%r69, %r198, -5;
	mul.wide.u32 	%rd16, %r69, 4;
	add.s64 	%rd17, %rd1, %rd16;
	ld.global.u32 	%r70, [%rd17];
	mad.lo.s32 	%r71, %r70, %r68, %r66;
	add.s32 	%r72, %r197, -4;
	mul.wide.u32 	%rd18, %r72, 4;
	add.s64 	%rd19, %rd2, %rd18;
	ld.global.u32 	%r73, [%rd19];
	add.s32 	%r74, %r198, -4;
	mul.wide.u32 	%rd20, %r74, 4;
	add.s64 	%rd21, %rd1, %rd20;
	ld.global.u32 	%r75, [%rd21];
	mad.lo.s32 	%r76, %r75, %r73, %r71;
	add.s32 	%r77, %r197, -3;
	mul.wide.u32 	%rd22, %r77, 4;
	add.s64 	%rd23, %rd2, %rd22;
	ld.global.u32 	%r78, [%rd23];
	add.s32 	%r79, %r198, -3;
	mul.wide.u32 	%rd24, %r79, 4;
	add.s64 	%rd25, %rd1, %rd24;
	ld.global.u32 	%r80, [%rd25];
	mad.lo.s32 	%r81, %r80, %r78, %r76;
	add.s32 	%r82, %r197, -2;
	mul.wide.u32 	%rd26, %r82, 4;
	add.s64 	%rd27, %rd2, %rd26;
	ld.global.u32 	%r83, [%rd27];
	add.s32 	%r84, %r198, -2;
	mul.wide.u32 	%rd28, %r84, 4;
	add.s64 	%rd29, %rd1, %rd28;
	ld.global.u32 	%r85, [%rd29];
	mad.lo.s32 	%r86, %r85, %r83, %r81;
	add.s32 	%r87, %r197, -1;
	mul.wide.u32 	%rd30, %r87, 4;
	add.s64 	%rd31, %rd2, %rd30;
	ld.global.u32 	%r88, [%rd31];
	add.s32 	%r89, %r198, -1;
	mul.wide.u32 	%rd32, %r89, 4;
	add.s64 	%rd33, %rd1, %rd32;
	ld.global.u32 	%r90, [%rd33];
	mad.lo.s32 	%r91, %r90, %r88, %r86;
	add.s32 	%r92, %r197, 8;
	mul.wide.u32 	%rd34, %r197, 4;
	add.s64 	%rd35, %rd2, %rd34;
	ld.global.u32 	%r93, [%rd35];
	add.s32 	%r94, %r198, 8;
	mul.wide.u32 	%rd36, %r198, 4;
	add.s64 	%rd37, %rd1, %rd36;
	ld.global.u32 	%r95, [%rd37];
	mad.lo.s32 	%r96, %r95, %r93, %r91;
	add.s32 	%r97, %r197, 1;
	mul.wide.u32 	%rd38, %r97, 4;
	add.s64 	%rd39, %rd2, %rd38;
	ld.global.u32 	%r98, [%rd39];
	add.s32 	%r99, %r198, 1;
	mul.wide.u32 	%rd40, %r99, 4;
	add.s64 	%rd41, %rd1, %rd40;
	ld.global.u32 	%r100, [%rd41];
	mad.lo.s32 	%r101, %r100, %r98, %r96;
	add.s32 	%r102, %r197, 2;
	mul.wide.u32 	%rd42, %r102, 4;
	add.s64 	%rd43, %rd2, %rd42;
	ld.global.u32 	%r103, [%rd43];
	add.s32 	%r104, %r198, 2;
	mul.wide.u32 	%rd44, %r104, 4;
	add.s64 	%rd45, %rd1, %rd44;
	ld.global.u32 	%r105, [%rd45];
	mad.lo.s32 	%r106, %r105, %r103, %r101;
	add.s32 	%r107, %r197, 3;
	mul.wide.u32 	%rd46, %r107, 4;
	add.s64 	%rd47, %rd2, %rd46;
	ld.global.u32 	%r108, [%rd47];
	add.s32 	%r109, %r198, 3;
	mul.wide.u32 	%rd48, %r109, 4;
	add.s64 	%rd49, %rd1, %rd48;
	ld.global.u32 	%r110, [%rd49];
	mad.lo.s32 	%r111, %r110, %r108, %r106;
	add.s32 	%r112, %r197, 4;
	mul.wide.u32 	%rd50, %r112, 4;
	add.s64 	%rd51, %rd2, %rd50;
	ld.global.u32 	%r113, [%rd51];
	add.s32 	%r114, %r198, 4;
	mul.wide.u32 	%rd52, %r114, 4;
	add.s64 	%rd53, %rd1, %rd52;
	ld.global.u32 	%r115, [%rd53];
	mad.lo.s32 	%r116, %r115, %r113, %r111;
	add.s32 	%r117, %r197, 5;
	mul.wide.u32 	%rd54, %r117, 4;
	add.s64 	%rd55, %rd2, %rd54;
	ld.global.u32 	%r118, [%rd55];
	add.s32 	%r119, %r198, 5;
	mul.wide.u32 	%rd56, %r119, 4;
	add.s64 	%rd57, %rd1, %rd56;
	ld.global.u32 	%r120, [%rd57];
	mad.lo.s32 	%r121, %r120, %r118, %r116;
	add.s32 	%r122, %r197, 6;
	mul.wide.u32 	%rd58, %r122, 4;
	add.s64 	%rd59, %rd2, %rd58;
	ld.global.u32 	%r123, [%rd59];
	add.s32 	%r124, %r198, 6;
	mul.wide.u32 	%rd60, %r124, 4;
	add.s64 	%rd61, %rd1, %rd60;
	ld.global.u32 	%r125, [%rd61];
	mad.lo.s32 	%r126, %r125, %r123, %r121;
	add.s32 	%r127, %r197, 7;
	mul.wide.u32 	%rd62, %r127, 4;
	add.s64 	%rd63, %rd2, %rd62;
	ld.global.u32 	%r128, [%rd63];
	add.s32 	%r129, %r198, 7;
	mul.wide.u32 	%rd64, %r129, 4;
	add.s64 	%rd65, %rd1, %rd64;
	ld.global.u32 	%r130, [%rd65];
	mad.lo.s32 	%r131, %r130, %r128, %r126;
	mul.wide.u32 	%rd66, %r92, 4;
	add.s64 	%rd67, %rd2, %rd66;
	ld.global.u32 	%r132, [%rd67];
	mul.wide.u32 	%rd68, %r94, 4;
	add.s64 	%rd69, %rd1, %rd68;
	ld.global.u32 	%r133, [%rd69];
	mad.lo.s32 	%r214, %r133, %r132, %r131;
	add.s32 	%r199, %r199, 16;
	add.s32 	%r198, %r198, 16;
	add.s32 	%r197, %r197, 16;
	setp.ne.s32 	%p4, %r199, 0;
	@%p4 bra 	$L__BB0_4;
$L__BB0_5:
	setp.eq.s32 	%p5, %r5, 0;
	@%p5 bra 	$L__BB0_14;
	and.b32  	%r21, %r45, 7;
	setp.lt.u32 	%p6, %r5, 8;
	@%p6 bra 	$L__BB0_8;
	add.s32 	%r135, %r205, %r3;
	mul.wide.u32 	%rd70, %r135, 4;
	add.s64 	%rd71, %rd2, %rd70;
	ld.global.u32 	%r136, [%rd71];
	add.s32 	%r137, %r205, %r4;
	mul.wide.u32 	%rd72, %r137, 4;
	add.s64 	%rd73, %rd1, %rd72;
	ld.global.u32 	%r138, [%rd73];
	mad.lo.s32 	%r139, %r138, %r136, %r214;
	add.s32 	%r140, %r135, 1;
	mul.wide.u32 	%rd74, %r140, 4;
	add.s64 	%rd75, %rd2, %rd74;
	ld.global.u32 	%r141, [%rd75];
	add.s32 	%r142, %r137, 1;
	mul.wide.u32 	%rd76, %r142, 4;
	add.s64 	%rd77, %rd1, %rd76;
	ld.global.u32 	%r143, [%rd77];
	mad.lo.s32 	%r144, %r143, %r141, %r139;
	add.s32 	%r145, %r135, 2;
	mul.wide.u32 	%rd78, %r145, 4;
	add.s64 	%rd79, %rd2, %rd78;
	ld.global.u32 	%r146, [%rd79];
	add.s32 	%r147, %r137, 2;
	mul.wide.u32 	%rd80, %r147, 4;
	add.s64 	%rd81, %rd1, %rd80;
	ld.global.u32 	%r148, [%rd81];
	mad.lo.s32 	%r149, %r148, %r146, %r144;
	add.s32 	%r150, %r135, 3;
	mul.wide.u32 	%rd82, %r150, 4;
	add.s64 	%rd83, %rd2, %rd82;
	ld.global.u32 	%r151, [%rd83];
	add.s32 	%r152, %r137, 3;
	mul.wide.u32 	%rd84, %r152, 4;
	add.s64 	%rd85, %rd1, %rd84;
	ld.global.u32 	%r153, [%rd85];
	mad.lo.s32 	%r154, %r153, %r151, %r149;
	add.s32 	%r155, %r135, 4;
	mul.wide.u32 	%rd86, %r155, 4;
	add.s64 	%rd87, %rd2, %rd86;
	ld.global.u32 	%r156, [%rd87];
	add.s32 	%r157, %r137, 4;
	mul.wide.u32 	%rd88, %r157, 4;
	add.s64 	%rd89, %rd1, %rd88;
	ld.global.u32 	%r158, [%rd89];
	mad.lo.s32 	%r159, %r158, %r156, %r154;
	add.s32 	%r160, %r135, 5;
	mul.wide.u32 	%rd90, %r160, 4;
	add.s64 	%rd91, %rd2, %rd90;
	ld.global.u32 	%r161, [%rd91];
	add.s32 	%r162, %r137, 5;
	mul.wide.u32 	%rd92, %r162, 4;
	add.s64 	%rd93, %rd1, %rd92;
	ld.global.u32 	%r163, [%rd93];
	mad.lo.s32 	%r164, %r163, %r161, %r159;
	add.s32 	%r165, %r135, 6;
	mul.wide.u32 	%rd94, %r165, 4;
	add.s64 	%rd95, %rd2, %rd94;
	ld.global.u32 	%r166, [%rd95];
	add.s32 	%r167, %r137, 6;
	mul.wide.u32 	%rd96, %r167, 4;
	add.s64 	%rd97, %rd1, %rd96;
	ld.global.u32 	%r168, [%rd97];
	mad.lo.s32 	%r169, %r168, %r166, %r164;
	add.s32 	%r170, %r135, 7;
	mul.wide.u32 	%rd98, %r170, 4;
	add.s64 	%rd99, %rd2, %rd98;
	ld.global.u32 	%r171, [%rd99];
	add.s32 	%r172, %r137, 7;
	mul.wide.u32 	%rd100, %r172, 4;
	add.s64 	%rd101, %rd1, %rd100;
	ld.global.u32 	%r173, [%rd101];
	mad.lo.s32 	%r214, %r173, %r171, %r169;
	add.s32 	%r205, %r205, 8;
$L__BB0_8:
	setp.eq.s32 	%p7, %r21, 0;
	@%p7 bra 	$L__BB0_14;
	and.b32  	%r27, %r45, 3;
	setp.lt.u32 	%p8, %r21, 4;
	@%p8 bra 	$L__BB0_11;
	add.s32 	%r175, %r205, %r3;
	mul.wide.u32 	%rd102, %r175, 4;
	add.s64 	%rd103, %rd2, %rd102;
	ld.global.u32 	%r176, [%rd103];
	add.s32 	%r177, %r205, %r4;
	mul.wide.u32 	%rd104, %r177, 4;
	add.s64 	%rd105, %rd1, %rd104;
	ld.global.u32 	%r178, [%rd105];
	mad.lo.s32 	%r179, %r178, %r176, %r214;
	add.s32 	%r180, %r175, 1;
	mul.wide.u32 	%rd106, %r180, 4;
	add.s64 	%rd107, %rd2, %rd106;
	ld.global.u32 	%r181, [%rd107];
	add.s32 	%r182, %r177, 1;
	mul.wide.u32 	%rd108, %r182, 4;
	add.s64 	%rd109, %rd1, %rd108;
	ld.global.u32 	%r183, [%rd109];
	mad.lo.s32 	%r184, %r183, %r181, %r179;
	add.s32 	%r185, %r175, 2;
	mul.wide.u32 	%rd110, %r185, 4;
	add.s64 	%rd111, %rd2, %rd110;
	ld.global.u32 	%r186, [%rd111];
	add.s32 	%r187, %r177, 2;
	mul.wide.u32 	%rd112, %r187, 4;
	add.s64 	%rd113, %rd1, %rd112;
	ld.global.u32 	%r188, [%rd113];
	mad.lo.s32 	%r189, %r188, %r186, %r184;
	add.s32 	%r190, %r175, 3;
	mul.wide.u32 	%rd114, %r190, 4;
	add.s64 	%rd115, %rd2, %rd114;
	ld.global.u32 	%r191, [%rd115];
	add.s32 	%r192, %r177, 3;
	mul.wide.u32 	%rd116, %r192, 4;
	add.s64 	%rd117, %rd1, %rd116;
	ld.global.u32 	%r193, [%rd117];
	mad.lo.s32 	%r214, %r193, %r191, %r189;
	add.s32 	%r205, %r205, 4;
$L__BB0_11:
	setp.eq.s32 	%p9, %r27, 0;
	@%p9 bra 	$L__BB0_14;
	add.s32 	%r212, %r205, %r4;
	add.s32 	%r211, %r205, %r3;
	neg.s32 	%r210, %r27;
$L__BB0_13:
	.pragma "nounroll";
	mul.wide.u32 	%rd118, %r211, 4;
	add.s64 	%rd119, %rd2, %rd118;
	ld.global.u32 	%r194, [%rd119];
	mul.wide.u32 	%rd120, %r212, 4;
	add.s64 	%rd121, %rd1, %rd120;
	ld.global.u32 	%r195, [%rd121];
	mad.lo.s32 	%r214, %r195, %r194, %r214;
	add.s32 	%r212, %r212, 1;
	add.s32 	%r211, %r211, 1;
	add.s32 	%r210, %r210, 1;
	setp.ne.s32 	%p10, %r210, 0;
	@%p10 bra 	$L__BB0_13;
$L__BB0_14:
	mad.lo.s32 	%r196, %r45, %r1, %r2;
	cvta.to.global.u64 	%rd122, %rd3;
	mul.wide.u32 	%rd123, %r196, 4;
	add.s64 	%rd124, %rd122, %rd123;
	st.global.u32 	[%rd124], %r214;
$L__BB0_15:
	ret;

}


// ===== COMPILED SASS (sm_100) =====

	.target	sm_100

	.elftype	@"ET_EXEC"


//--------------------- .note.nv.tkinfo           --------------------------
	.section	.note.nv.tkinfo,"",@"SHT_NOTE"
	.sectionflags	@"SHF_NOTE_NV_TKINFO"
	.tkinfo
        /*0018*/ 	.word	0x00000002
        /*0030*/ 	.string	""
        /*0030*/ 	.string	"ptxas"
        /*0030*/ 	.string	"Cuda compilation tools, release 13.0, V13.0.88"
        /*0030*/ 	.string	"Build cuda_13.0.r13.0/compiler.36424714_0"
        /*0030*/ 	.string	"-arch sm_100 -m 64 "



//--------------------- .note.nv.cuinfo           --------------------------
	.section	.note.nv.cuinfo,"",@"SHT_NOTE"
	.sectionflags	@"SHF_NOTE_NV_CUINFO"
        /*0018*/ 	.short	0x0002
        /*001a*/ 	.short	0x0064
        /*001c*/ 	.short	0x0082
	.zero		2


//--------------------- .nv.info                  --------------------------
	.section	.nv.info,"",@"SHT_CUDA_INFO"
	.align	4


	//----- nvinfo : EIATTR_REGCOUNT
	.align		4
        /*0000*/ 	.byte	0x04, 0x2f
        /*0002*/ 	.short	(.L_1 - .L_0)
	.align		4
.L_0:
        /*0004*/ 	.word	index@(_Z25transpose_matrix_multiplyIiiEvPKT_S2_PS0_T0_)
        /*0008*/ 	.word	0x00000020


	//----- nvinfo : EIATTR_FRAME_SIZE
	.align		4
.L_1:
        /*000c*/ 	.byte	0x04, 0x11
        /*000e*/ 	.short	(.L_3 - .L_2)
	.align		4
.L_2:
        /*0010*/ 	.word	index@(_Z25transpose_matrix_multiplyIiiEvPKT_S2_PS0_T0_)
        /*0014*/ 	.word	0x00000000


	//----- nvinfo : EIATTR_MIN_STACK_SIZE
	.align		4
.L_3:
        /*0018*/ 	.byte	0x04, 0x12
        /*001a*/ 	.short	(.L_5 - .L_4)
	.align		4
.L_4:
        /*001c*/ 	.word	index@(_Z25transpose_matrix_multiplyIiiEvPKT_S2_PS0_T0_)
        /*0020*/ 	.word	0x00000000
.L_5:


//--------------------- .nv.compat                --------------------------
	.section	.nv.compat,"",@"SHT_CUDA_COMPAT_INFO"
	.align	4
        /*0000*/ 	.byte	0x02, 0x09, 0x00, 0x00, 0x02, 0x02, 0x01, 0x00, 0x02, 0x05, 0x05, 0x00, 0x03, 0x07, 0x01, 0x01
        /*0010*/ 	.byte	0x02, 0x03, 0x00, 0x00, 0x02, 0x06, 0x01, 0x00, 0x04, 0x0b, 0x08, 0x00, 0x09, 0x00, 0x00, 0x00
        /*0020*/ 	.byte	0x00, 0x00, 0x00, 0x00


//--------------------- .nv.info._Z25transpose_matrix_multiplyIiiEvPKT_S2_PS0_T0_ --------------------------
	.section	.nv.info._Z25transpose_matrix_multiplyIiiEvPKT_S2_PS0_T0_,"",@"SHT_CUDA_INFO"
	.sectionflags	@""
	.align	4


	//----- nvinfo : EIATTR_CUDA_API_VERSION
	.align		4
        /*0000*/ 	.byte	0x04, 0x37
        /*0002*/ 	.short	(.L_7 - .L_6)
.L_6:
        /*0004*/ 	.word	0x00000082


	//----- nvinfo : EIATTR_KPARAM_INFO
	.align		4
.L_7:
        /*0008*/ 	.byte	0x04, 0x17
        /*000a*/ 	.short	(.L_9 - .L_8)
.L_8:
        /*000c*/ 	.word	0x00000000
        /*0010*/ 	.short	0x0003
        /*0012*/ 	.short	0x0018
        /*0014*/ 	.byte	0x00, 0xf0, 0x11, 0x00


	//----- nvinfo : EIATTR_KPARAM_INFO
	.align		4
.L_9:
        /*0018*/ 	.byte	0x04, 0x17
        /*001a*/ 	.short	(.L_11 - .L_10)
.L_10:
        /*001c*/ 	.word	0x00000000
        /*0020*/ 	.short	0x0002
        /*0022*/ 	.short	0x0010
        /*0024*/ 	.byte	0x00, 0xf5, 0x21, 0x00


	//----- nvinfo : EIATTR_KPARAM_INFO
	.align		4
.L_11:
        /*0028*/ 	.byte	0x04, 0x17
        /*002a*/ 	.short	(.L_13 - .L_12)
.L_12:
        /*002c*/ 	.word	0x00000000
        /*0030*/ 	.short	0x0001
        /*0032*/ 	.short	0x0008
        /*0034*/ 	.byte	0x00, 0xf5, 0x21, 0x00


	//----- nvinfo : EIATTR_KPARAM_INFO
	.align		4
.L_13:
        /*0038*/ 	.byte	0x04, 0x17
        /*003a*/ 	.short	(.L_15 - .L_14)
.L_14:
        /*003c*/ 	.word	0x00000000
        /*0040*/ 	.short	0x0000
        /*0042*/ 	.short	0x0000
        /*0044*/ 	.byte	0x00, 0xf5, 0x21, 0x00


	//----- nvinfo : EIATTR_SPARSE_MMA_MASK
	.align		4
.L_15:
        /*0048*/ 	.byte	0x03, 0x50
        /*004a*/ 	.short	0x0000


	//----- nvinfo : EIATTR_MAXREG_COUNT
	.align		4
        /*004c*/ 	.byte	0x03, 0x1b
        /*004e*/ 	.short	0x00ff


	//----- nvinfo : EIATTR_MERCURY_ISA_VERSION
	.align		4
        /*0050*/ 	.byte	0x03, 0x5f
        /*0052*/ 	.short	0x0101


	//----- nvinfo : EIATTR_VRC_CTA_INIT_COUNT
	.align		4
        /*0054*/ 	.byte	0x02, 0x4a
	.zero		1
	.zero		1


	//----- nvinfo : EIATTR_EXIT_INSTR_OFFSETS
	.align		4
        /*0058*/ 	.byte	0x04, 0x1c
        /*005a*/ 	.short	(.L_17 - .L_16)


	//   ....[0]....
.L_16:
        /*005c*/ 	.word	0x000000c0


	//   ....[1]....
        /*0060*/ 	.word	0x00001090


	//----- nvinfo : EIATTR_CBANK_PARAM_SIZE
	.align		4
.L_17:
        /*0064*/ 	.byte	0x03, 0x19
        /*0066*/ 	.short	0x001c


	//----- nvinfo : EIATTR_PARAM_CBANK
	.align		4
        /*0068*/ 	.byte	0x04, 0x0a
        /*006a*/ 	.short	(.L_19 - .L_18)
	.align		4
.L_18:
        /*006c*/ 	.word	index@(.nv.constant0._Z25transpose_matrix_multiplyIiiEvPKT_S2_PS0_T0_)
        /*0070*/ 	.short	0x0380
        /*0072*/ 	.short	0x001c


	//----- nvinfo : EIATTR_SW_WAR
	.align		4
.L_19:
        /*0074*/ 	.byte	0x04, 0x36
        /*0076*/ 	.short	(.L_21 - .L_20)
.L_20:
        /*0078*/ 	.word	0x00000008
.L_21:


//--------------------- .nv.callgraph             --------------------------
	.section	.nv.callgraph,"",@"SHT_CUDA_CALLGRAPH"
	.align	4
	.sectionentsize	8
	.align		4
        /*0000*/ 	.word	0x00000000
	.align		4
        /*0004*/ 	.word	0xffffffff
	.align		4
        /*0008*/ 	.word	0x00000000
	.align		4
        /*000c*/ 	.word	0xfffffffe
	.align		4
        /*0010*/ 	.word	0x00000000
	.align		4
        /*0014*/ 	.word	0xfffffffd
	.align		4
        /*0018*/ 	.word	0x00000000
	.align		4
        /*001c*/ 	.word	0xfffffffc


//--------------------- .text._Z25transpose_matrix_multiplyIiiEvPKT_S2_PS0_T0_ --------------------------
	.section	.text._Z25transpose_matrix_multiplyIiiEvPKT_S2_PS0_T0_,"ax",@progbits
	.align	128
        .global         _Z25transpose_matrix_multiplyIiiEvPKT_S2_PS0_T0_
        .type           _Z25transpose_matrix_multiplyIiiEvPKT_S2_PS0_T0_,@function
        .size           _Z25transpose_matrix_multiplyIiiEvPKT_S2_PS0_T0_,(.L_x_7 - _Z25transpose_matrix_multiplyIiiEvPKT_S2_PS0_T0_)
        .other          _Z25transpose_matrix_multiplyIiiEvPKT_S2_PS0_T0_,@"STO_CUDA_ENTRY STV_DEFAULT"
_Z25transpose_matrix_multiplyIiiEvPKT_S2_PS0_T0_:
.text._Z25transpose_matrix_multiplyIiiEvPKT_S2_PS0_T0_:
[----:B------:R-:W-:Y:S01]  /*0000*/  LDC R1, c[0x0][0x37c] ;  /* 0x0000df00ff017b82 */ /* 0x000fe20000000800 */
[----:B------:R-:W0:Y:S07]  /*0010*/  S2R R2, SR_TID.Y ;  /* 0x0000000000027919 */ /* 0x000e2e0000002200 */
[----:B------:R-:W0:Y:S01]  /*0020*/  LDC R3, c[0x0][0x364] ;  /* 0x0000d900ff037b82 */ /* 0x000e220000000800 */
[----:B------:R-:W1:Y:S07]  /*0030*/  S2R R4, SR_TID.X ;  /* 0x0000000000047919 */ /* 0x000e6e0000002100 */
[----:B------:R-:W0:Y:S08]  /*0040*/  S2UR UR4, SR_CTAID.Y ;  /* 0x00000000000479c3 */ /* 0x000e300000002600 */
[----:B------:R-:W1:Y:S08]  /*0050*/  S2UR UR5, SR_CTAID.X ;  /* 0x00000000000579c3 */ /* 0x000e700000002500 */
[----:B------:R-:W1:Y:S08]  /*0060*/  LDC R5, c[0x0][0x360] ;  /* 0x0000d800ff057b82 */ /* 0x000e700000000800 */
[----:B------:R-:W2:Y:S01]  /*0070*/  LDC R0, c[0x0][0x398] ;  /* 0x0000e600ff007b82 */ /* 0x000ea20000000800 */
[----:B0-----:R-:W-:-:S02]  /*0080*/  IMAD R3, R3, UR4, R2 ;  /* 0x0000000403037c24 */ /* 0x001fc4000f8e0202 */
[----:B-1----:R-:W-:-:S05]  /*0090*/  IMAD R5, R5, UR5, R4 ;  /* 0x0000000505057c24 */ /* 0x002fca000f8e0204 */
[----:B------:R-:W-:-:S04]  /*00a0*/  VIMNMX.U32 R7, PT, PT, R3, R5, !PT ;  /* 0x0000000503077248 */ /* 0x000fc80007fe0000 */
[----:B--2---:R-:W-:-:S13]  /*00b0*/  ISETP.GE.U32.AND P0, PT, R7, R0, PT ;  /* 0x000000000700720c */ /* 0x004fda0003f06070 */
[----:B------:R-:W-:Y:S05]  /*00c0*/  @P0 EXIT ;  /* 0x000000000000094d */ /* 0x000fea0003800000 */
[----:B------:R-:W-:Y:S01]  /*00d0*/  ISETP.GE.AND P0, PT, R0, 0x1, PT ;  /* 0x000000010000780c */ /* 0x000fe20003f06270 */
[----:B------:R-:W0:Y:S01]  /*00e0*/  LDCU.64 UR4, c[0x0][0x358] ;  /* 0x00006b00ff0477ac */ /* 0x000e220008000a00 */
[----:B------:R-:W-:-:S11]  /*00f0*/  HFMA2 R6, -RZ, RZ, 0, 0 ;  /* 0x00000000ff067431 */ /* 0x000fd600000001ff */
[----:B------:R-:W-:Y:S05]  /*0100*/  @!P0 BRA `(.L_x_0) ;  /* 0x0000000c00d08947 */ /* 0x000fea0003800000 */
[C---:B------:R-:W-:Y:S02]  /*0110*/  ISETP.GE.U32.AND P1, PT, R0.reuse, 0x10, PT ;  /* 0x000000100000780c */ /* 0x040fe40003f26070 */
[----:B------:R-:W-:Y:S02]  /*0120*/  LOP3.LUT R7, R0, 0xf, RZ, 0xc0, !PT ;  /* 0x0000000f00077812 */ /* 0x000fe400078ec0ff */
[----:B------:R-:W-:Y:S02]  /*0130*/  MOV R4, RZ ;  /* 0x000000ff00047202 */ /* 0x000fe40000000f00 */
[----:B------:R-:W-:Y:S02]  /*0140*/  ISETP.NE.AND P0, PT, R7, RZ, PT ;  /* 0x000000ff0700720c */ /* 0x000fe40003f05270 */
[----:B------:R-:W-:-:S05]  /*0150*/  MOV R6, RZ ;  /* 0x000000ff00067202 */ /* 0x000fca0000000f00 */
[----:B------:R-:W-:Y:S06]  /*0160*/  @!P1 BRA `(.L_x_1) ;  /* 0x0000000400e89947 */ /* 0x000fec0003800000 */
[----:B------:R-:W-:Y:S01]  /*0170*/  LOP3.LUT R4, R0, 0x7ffffff0, RZ, 0xc0, !PT ;  /* 0x7ffffff000047812 */ /* 0x000fe200078ec0ff */
[-C--:B------:R-:W-:Y:S01]  /*0180*/  IMAD R2, R5, R0.reuse, 0x7 ;  /* 0x0000000705027424 */ /* 0x080fe200078e0200 */
[----:B------:R-:W-:Y:S01]  /*0190*/  MOV R6, RZ ;  /* 0x000000ff00067202 */ /* 0x000fe20000000f00 */
[----:B------:R-:W-:Y:S01]  /*01a0*/  IMAD R9, R3, R0, 0x7 ;  /* 0x0000000703097424 */ /* 0x000fe200078e0200 */
[----:B------:R-:W-:-:S07]  /*01b0*/  IADD3 R8, PT, PT, -R4, RZ, RZ ;  /* 0x000000ff04087210 */ /* 0x000fce0007ffe1ff */
.L_x_2:
[----:B------:R-:W1:Y:S01]  /*01c0*/  LDC.64 R14, c[0x0][0x380] ;  /* 0x0000e000ff0e7b82 */ /* 0x000e620000000a00 */
[C---:B------:R-:W-:Y:S02]  /*01d0*/  IADD3 R29, PT, PT, R9.reuse, -0x7, RZ ;  /* 0xfffffff9091d7810 */ /* 0x040fe40007ffe0ff */
[C---:B------:R-:W-:Y:S02]  /*01e0*/  IADD3 R13, PT, PT, R2.reuse, -0x7, RZ ;  /* 0xfffffff9020d7810 */ /* 0x040fe40007ffe0ff */
[C---:B------:R-:W-:Y:S02]  /*01f0*/  IADD3 R25, PT, PT, R2.reuse, -0x6, RZ ;  /* 0xfffffffa02197810 */ /* 0x040fe40007ffe0ff */
[C---:B------:R-:W-:Y:S01]  /*0200*/  IADD3 R27, PT, PT, R9.reuse, -0x6, RZ ;  /* 0xfffffffa091b7810 */ /* 0x040fe20007ffe0ff */
[----:B------:R-:W2:Y:S01]  /*0210*/  LDC.64 R10, c[0x0][0x388] ;  /* 0x0000e200ff0a7b82 */ /* 0x000ea20000000a00 */
[----:B------:R-:W-:Y:S02]  /*0220*/  IADD3 R21, PT, PT, R9, -0x5, RZ ;  /* 0xfffffffb09157810 */ /* 0x000fe40007ffe0ff */
[----:B------:R-:W-:Y:S01]  /*0230*/  IADD3 R19, PT, PT, R2, -0x5, RZ ;  /* 0xfffffffb02137810 */ /* 0x000fe20007ffe0ff */
[----:B-1----:R-:W-:-:S04]  /*0240*/  IMAD.WIDE.U32 R28, R29, 0x4, R14 ;  /* 0x000000041d1c7825 */ /* 0x002fc800078e000e */
[----:B------:R-:W-:Y:S01]  /*0250*/  IMAD.WIDE.U32 R26, R27, 0x4, R14 ;  /* 0x000000041b1a7825 */ /* 0x000fe200078e000e */
[----:B0-----:R0:W3:Y:S03]  /*0260*/  LDG.E R17, desc[UR4][R28.64] ;  /* 0x000000041c117981 */ /* 0x0010e6000c1e1900 */
[--C-:B--2---:R-:W-:Y:S01]  /*0270*/  IMAD.WIDE.U32 R12, R13, 0x4, R10.reuse ;  /* 0x000000040d0c7825 */ /* 0x104fe200078e000a */
[----:B------:R-:W2:Y:S03]  /*0280*/  LDG.E R16, desc[UR4][R26.64] ;  /* 0x000000041a107981 */ /* 0x000ea6000c1e1900 */
[----:B------:R-:W-:Y:S01]  /*0290*/  IMAD.WIDE.U32 R24, R25, 0x4, R10 ;  /* 0x0000000419187825 */ /* 0x000fe200078e000a */
[----:B------:R1:W3:Y:S05]  /*02a0*/  LDG.E R22, desc[UR4][R12.64] ;  /* 0x000000040c167981 */ /* 0x0002ea000c1e1900 */
[----:B------:R-:W2:Y:S01]  /*02b0*/  LDG.E R25, desc[UR4][R24.64] ;  /* 0x0000000418197981 */ /* 0x000ea2000c1e1900 */
[----:B------:R-:W-:-:S04]  /*02c0*/  IMAD.WIDE.U32 R20, R21, 0x4, R14 ;  /* 0x0000000415147825 */ /* 0x000fc800078e000e */
[----:B------:R-:W-:Y:S02]  /*02d0*/  IMAD.WIDE.U32 R18, R19, 0x4, R10 ;  /* 0x0000000413127825 */ /* 0x000fe400078e000a */
[----:B------:R4:W5:Y:S04]  /*02e0*/  LDG.E R20, desc[UR4][R20.64] ;  /* 0x0000000414147981 */ /* 0x000968000c1e1900 */
[----:B------:R-:W5:Y:S01]  /*02f0*/  LDG.E R23, desc[UR4][R18.64] ;  /* 0x0000000412177981 */ /* 0x000f62000c1e1900 */
[----:B0-----:R-:W-:-:S05]  /*0300*/  IADD3 R29, PT, PT, R9, -0x4, RZ ;  /* 0xfffffffc091d7810 */ /* 0x001fca0007ffe0ff */
[--C-:B-1----:R-:W-:Y:S01]  /*0310*/  IMAD.WIDE.U32 R12, R29, 0x4, R14.reuse ;  /* 0x000000041d0c7825 */ /* 0x102fe200078e000e */
[C---:B------:R-:W-:Y:S02]  /*0320*/  IADD3 R29, PT, PT, R9.reuse, -0x2, RZ ;  /* 0xfffffffe091d7810 */ /* 0x040fe40007ffe0ff */
[----:B------:R-:W-:Y:S02]  /*0330*/  IADD3 R28, PT, PT, R9, -0x3, RZ ;  /* 0xfffffffd091c7810 */ /* 0x000fe40007ffe0ff */
[----:B----4-:R-:W-:Y:S01]  /*0340*/  IADD3 R21, PT, PT, R2, -0x2, RZ ;  /* 0xfffffffe02157810 */ /* 0x010fe20007ffe0ff */
[----:B------:R0:W4:Y:S02]  /*0350*/  LDG.E R13, desc[UR4][R12.64] ;  /* 0x000000040c0d7981 */ /* 0x000124000c1e1900 */
[----:B------:R-:W-:-:S06]  /*0360*/  IMAD.WIDE.U32 R26, R28, 0x4, R14 ;  /* 0x000000041c1a7825 */ /* 0x000fcc00078e000e */
[----:B------:R-:W4:Y:S01]  /*0370*/  LDG.E R27, desc[UR4][R26.64] ;  /* 0x000000041a1b7981 */ /* 0x000f22000c1e1900 */
[C---:B0-----:R-:W-:Y:S01]  /*0380*/  IADD3 R12, PT, PT, R2.reuse, -0x1, RZ ;  /* 0xffffffff020c7810 */ /* 0x041fe20007ffe0ff */
[----:B---3--:R-:W-:Y:S01]  /*0390*/  IMAD R6, R17, R22, R6 ;  /* 0x0000001611067224 */ /* 0x008fe200078e0206 */
[----:B------:R-:W-:-:S03]  /*03a0*/  IADD3 R17, PT, PT, R2, -0x4, RZ ;  /* 0xfffffffc02117810 */ /* 0x000fc60007ffe0ff */
[----:B--2---:R-:W-:Y:S01]  /*03b0*/  IMAD R6, R16, R25, R6 ;  /* 0x0000001910067224 */ /* 0x004fe200078e0206 */
[----:B------:R-:W-:Y:S01]  /*03c0*/  IADD3 R16, PT, PT, R9, -0x1, RZ ;  /* 0xffffffff09107810 */ /* 0x000fe20007ffe0ff */
[----:B------:R-:W-:Y:S01]  /*03d0*/  IMAD.WIDE.U32 R24, R29, 0x4, R14 ;  /* 0x000000041d187825 */ /* 0x000fe200078e000e */
[----:B------:R-:W-:-:S03]  /*03e0*/  IADD3 R29, PT, PT, R2, -0x3, RZ ;  /* 0xfffffffd021d7810 */ /* 0x000fc60007ffe0ff */
[----:B------:R-:W-:Y:S01]  /*03f0*/  IMAD.WIDE.U32 R18, R17, 0x4, R10 ;  /* 0x0000000411127825 */ /* 0x000fe200078e000a */
[----:B------:R-:W-:Y:S01]  /*0400*/  IADD3 R22, PT, PT, R9, 0x1, RZ ;  /* 0x0000000109167810 */ /* 0x000fe20007ffe0ff */
[----:B------:R-:W2:Y:S02]  /*0410*/  LDG.E R25, desc[UR4][R24.64] ;  /* 0x0000000418197981 */ /* 0x000ea4000c1e1900 */
[----:B------:R-:W-:-:S04]  /*0420*/  IMAD.WIDE.U32 R16, R16, 0x4, R14 ;  /* 0x0000000410107825 */ /* 0x000fc800078e000e */
[----:B------:R-:W-:Y:S01]  /*0430*/  IMAD.WIDE.U32 R28, R29, 0x4, R10 ;  /* 0x000000041d1c7825 */ /* 0x000fe200078e000a */
[----:B------:R0:W4:Y:S03]  /*0440*/  LDG.E R24, desc[UR4][R18.64] ;  /* 0x0000000412187981 */ /* 0x000126000c1e1900 */
[----:B-----5:R-:W-:Y:S02]  /*0450*/  IMAD R20, R20, R23, R6 ;  /* 0x0000001714147224 */ /* 0x020fe400078e0206 */
[----:B------:R-:W-:Y:S01]  /*0460*/  IMAD.WIDE.U32 R22, R22, 0x4, R14 ;  /* 0x0000000416167825 */ /* 0x000fe200078e000e */
[----:B------:R-:W3:Y:S04]  /*0470*/  LDG.E R28, desc[UR4][R28.64] ;  /* 0x000000041c1c7981 */ /* 0x000ee8000c1e1900 */
[----:B------:R-:W5:Y:S01]  /*0480*/  LDG.E R6, desc[UR4][R22.64] ;  /* 0x0000000416067981 */ /* 0x000f62000c1e1900 */
[----:B0-----:R-:W-:-:S03]  /*0490*/  IMAD.WIDE.U32 R18, R21, 0x4, R10 ;  /* 0x0000000415127825 */ /* 0x001fc600078e000a */
[----:B------:R0:W5:Y:S04]  /*04a0*/  LDG.E R21, desc[UR4][R16.64] ;  /* 0x0000000410157981 */ /* 0x000168000c1e1900 */
[----:B------:R1:W2:Y:S01]  /*04b0*/  LDG.E R26, desc[UR4][R18.64] ;  /* 0x00000004121a7981 */ /* 0x0002a2000c1e1900 */
[----:B0-----:R-:W-:Y:S01]  /*04c0*/  IMAD.WIDE.U32 R16, R9, 0x4, R14 ;  /* 0x0000000409107825 */ /* 0x001fe200078e000e */
[----:B------:R-:W-:-:S03]  /*04d0*/  IADD3 R23, PT, PT, R2, 0x1, RZ ;  /* 0x0000000102177810 */ /* 0x000fc60007ffe0ff */
[--C-:B-1----:R-:W-:Y:S02]  /*04e0*/  IMAD.WIDE.U32 R18, R12, 0x4, R10.reuse ;  /* 0x000000040c127825 */ /* 0x102fe400078e000a */
[----:B------:R0:W5:Y:S04]  /*04f0*/  LDG.E R12, desc[UR4][R16.64] ;  /* 0x00000004100c7981 */ /* 0x000168000c1e1900 */
[----:B------:R1:W5:Y:S01]  /*0500*/  LDG.E R29, desc[UR4][R18.64] ;  /* 0x00000004121d7981 */ /* 0x000362000c1e1900 */
[----:B0-----:R-:W-:-:S04]  /*0510*/  IMAD.WIDE.U32 R16, R2, 0x4, R10 ;  /* 0x0000000402107825 */ /* 0x001fc800078e000a */
[----:B-1----:R-:W-:Y:S02]  /*0520*/  IMAD.WIDE.U32 R18, R23, 0x4, R10 ;  /* 0x0000000417127825 */ /* 0x002fe400078e000a */
[----:B------:R-:W5:Y:S04]  /*0530*/  LDG.E R17, desc[UR4][R16.64] ;  /* 0x0000000410117981 */ /* 0x000f68000c1e1900 */
[----:B------:R0:W5:Y:S02]  /*0540*/  LDG.E R19, desc[UR4][R18.64] ;  /* 0x0000000412137981 */ /* 0x000164000c1e1900 */
[----:B0-----:R-:W-:Y:S01]  /*0550*/  IADD3 R18, PT, PT, R2, 0x3, RZ ;  /* 0x0000000302127810 */ /* 0x001fe20007ffe0ff */
[----:B----4-:R-:W-:-:S04]  /*0560*/  IMAD R13, R13, R24, R20 ;  /* 0x000000180d0d7224 */ /* 0x010fc800078e0214 */
[----:B---3--:R-:W-:Y:S01]  /*0570*/  IMAD R13, R27, R28, R13 ;  /* 0x0000001c1b0d7224 */ /* 0x008fe200078e020d */
[----:B------:R-:W-:-:S03]  /*0580*/  IADD3 R27, PT, PT, R9, 0x4, RZ ;  /* 0x00000004091b7810 */ /* 0x000fc60007ffe0ff */
[----:B--2---:R-:W-:Y:S01]  /*0590*/  IMAD R26, R25, R26, R13 ;  /* 0x0000001a191a7224 */ /* 0x004fe200078e020d */
[----:B------:R-:W-:-:S05]  /*05a0*/  IADD3 R13, PT, PT, R9, 0x3, RZ ;  /* 0x00000003090d7810 */ /* 0x000fca0007ffe0ff */
[----:B------:R-:W-:Y:S01]  /*05b0*/  IMAD.WIDE.U32 R22, R13, 0x4, R14 ;  /* 0x000000040d167825 */ /* 0x000fe200078e000e */
[C---:B------:R-:W-:Y:S02]  /*05c0*/  IADD3 R13, PT, PT, R9.reuse, 0x5, RZ ;  /* 0x00000005090d7810 */ /* 0x040fe40007ffe0ff */
[----:B------:R-:W-:-:S03]  /*05d0*/  IADD3 R25, PT, PT, R9, 0x2, RZ ;  /* 0x0000000209197810 */ /* 0x000fc60007ffe0ff */
[----:B------:R-:W2:Y:S01]  /*05e0*/  LDG.E R23, desc[UR4][R22.64] ;  /* 0x0000000416177981 */ /* 0x000ea2000c1e1900 */
[----:B-----5:R-:W-:Y:S02]  /*05f0*/  IMAD R29, R21, R29, R26 ;  /* 0x0000001d151d7224 */ /* 0x020fe400078e021a */
[----:B------:R-:W-:-:S04]  /*0600*/  IMAD.WIDE.U32 R20, R27, 0x4, R14 ;  /* 0x000000041b147825 */ /* 0x000fc800078e000e */
[----:B------:R-:W-:-:S04]  /*0610*/  IMAD.WIDE.U32 R26, R13, 0x4, R14 ;  /* 0x000000040d1a7825 */ /* 0x000fc800078e000e */
[----:B------:R-:W-:Y:S01]  /*0620*/  IMAD R12, R12, R17, R29 ;  /* 0x000000110c0c7224 */ /* 0x000fe200078e021d */
[----:B------:R-:W3:Y:S03]  /*0630*/  LDG.E R21, desc[UR4][R20.64] ;  /* 0x0000000414157981 */ /* 0x000ee6000c1e1900 */
[----:B------:R-:W-:Y:S01]  /*0640*/  IMAD R6, R6, R19, R12 ;  /* 0x0000001306067224 */ /* 0x000fe200078e020c */
[C---:B------:R-:W-:Y:S02]  /*0650*/  IADD3 R19, PT, PT, R2.reuse, 0x2, RZ ;  /* 0x0000000202137810 */ /* 0x040fe40007ffe0ff */
[----:B------:R-:W-:Y:S01]  /*0660*/  IADD3 R13, PT, PT, R9, 0x6, RZ ;  /* 0x00000006090d7810 */ /* 0x000fe20007ffe0ff */
[--C-:B------:R-:W-:Y:S01]  /*0670*/  IMAD.WIDE.U32 R24, R25, 0x4, R14.reuse ;  /* 0x0000000419187825 */ /* 0x100fe200078e000e */
[----:B------:R-:W-:Y:S01]  /*0680*/  IADD3 R29, PT, PT, R9, 0x7, RZ ;  /* 0x00000007091d7810 */ /* 0x000fe20007ffe0ff */
[----:B------:R0:W4:Y:S01]  /*0690*/  LDG.E R20, desc[UR4][R26.64] ;  /* 0x000000041a147981 */ /* 0x000122000c1e1900 */
[----:B------:R-:W-:Y:S01]  /*06a0*/  IADD3 R17, PT, PT, R2, 0x4, RZ ;  /* 0x0000000402117810 */ /* 0x000fe20007ffe0ff */
[----:B------:R-:W-:-:S02]  /*06b0*/  IMAD.WIDE.U32 R12, R13, 0x4, R14 ;  /* 0x000000040d0c7825 */ /* 0x000fc400078e000e */
[----:B------:R-:W5:Y:S02]  /*06c0*/  LDG.E R25, desc[UR4][R24.64] ;  /* 0x0000000418197981 */ /* 0x000f64000c1e1900 */
[--C-:B0-----:R-:W-:Y:S02]  /*06d0*/  IMAD.WIDE.U32 R26, R19, 0x4, R10.reuse ;  /* 0x00000004131a7825 */ /* 0x101fe400078e000a */
[----:B------:R-:W4:Y:S02]  /*06e0*/  LDG.E R13, desc[UR4][R12.64] ;  /* 0x000000040c0d7981 */ /* 0x000f24000c1e1900 */
[----:B------:R-:W-:Y:S02]  /*06f0*/  IMAD.WIDE.U32 R18, R18, 0x4, R10 ;  /* 0x0000000412127825 */ /* 0x000fe400078e000a */
[----:B------:R0:W5:Y:S02]  /*0700*/  LDG.E R26, desc[UR4][R26.64] ;  /* 0x000000041a1a7981 */ /* 0x000164000c1e1900 */
[----:B------:R-:W-:-:S02]  /*0710*/  IMAD.WIDE.U32 R28, R29, 0x4, R14 ;  /* 0x000000041d1c7825 */ /* 0x000fc400078e000e */
[----:B------:R1:W2:Y:S02]  /*0720*/  LDG.E R24, desc[UR4][R18.64] ;  /* 0x0000000412187981 */ /* 0x0002a4000c1e1900 */
[----:B------:R-:W-:Y:S02]  /*0730*/  IMAD.WIDE.U32 R16, R17, 0x4, R10 ;  /* 0x0000000411107825 */ /* 0x000fe400078e000a */
[----:B------:R1:W4:Y:S01]  /*0740*/  LDG.E R12, desc[UR4][R28.64] ;  /* 0x000000041c0c7981 */ /* 0x000322000c1e1900 */
[----:B0-----:R-:W-:-:S03]  /*0750*/  IADD3 R27, PT, PT, R2, 0x5, RZ ;  /* 0x00000005021b7810 */ /* 0x001fc60007ffe0ff */
[----:B------:R0:W3:Y:S01]  /*0760*/  LDG.E R22, desc[UR4][R16.64] ;  /* 0x0000000410167981 */ /* 0x0000e2000c1e1900 */
[----:B-1----:R-:W-:Y:S02]  /*0770*/  IADD3 R19, PT, PT, R9, 0x8, RZ ;  /* 0x0000000809137810 */ /* 0x002fe40007ffe0ff */
[----:B------:R-:W-:-:S03]  /*0780*/  IADD3 R29, PT, PT, R2, 0x6, RZ ;  /* 0x00000006021d7810 */ /* 0x000fc60007ffe0ff */
[----:B------:R-:W-:Y:S01]  /*0790*/  IMAD.WIDE.U32 R14, R19, 0x4, R14 ;  /* 0x00000004130e7825 */ /* 0x000fe200078e000e */
[----:B------:R-:W-:-:S03]  /*07a0*/  IADD3 R19, PT, PT, R2, 0x7, RZ ;  /* 0x0000000702137810 */ /* 0x000fc60007ffe0ff */
[--C-:B0-----:R-:W-:Y:S01]  /*07b0*/  IMAD.WIDE.U32 R16, R27, 0x4, R10.reuse ;  /* 0x000000041b107825 */ /* 0x101fe200078e000a */
[----:B------:R-:W-:Y:S01]  /*07c0*/  IADD3 R27, PT, PT, R2, 0x8, RZ ;  /* 0x00000008021b7810 */ /* 0x000fe20007ffe0ff */
[----:B------:R-:W4:Y:S02]  /*07d0*/  LDG.E R14, desc[UR4][R14.64] ;  /* 0x000000040e0e7981 */ /* 0x000f24000c1e1900 */
[--C-:B------:R-:W-:Y:S02]  /*07e0*/  IMAD.WIDE.U32 R28, R29, 0x4, R10.reuse ;  /* 0x000000041d1c7825 */ /* 0x100fe400078e000a */
[----:B------:R-:W4:Y:S02]  /*07f0*/  LDG.E R17, desc[UR4][R16.64] ;  /* 0x0000000410117981 */ /* 0x000f24000c1e1900 */
[--C-:B------:R-:W-:Y:S02]  /*0800*/  IMAD.WIDE.U32 R18, R19, 0x4, R10.reuse ;  /* 0x0000000413127825 */ /* 0x100fe400078e000a */
[----:B------:R-:W4:Y:S02]  /*0810*/  LDG.E R28, desc[UR4][R28.64] ;  /* 0x000000041c1c7981 */ /* 0x000f24000c1e1900 */
[----:B------:R-:W-:-:S02]  /*0820*/  IMAD.WIDE.U32 R10, R27, 0x4, R10 ;  /* 0x000000041b0a7825 */ /* 0x000fc400078e000a */
[----:B------:R-:W4:Y:S04]  /*0830*/  LDG.E R19, desc[UR4][R18.64] ;  /* 0x0000000412137981 */ /* 0x000f28000c1e1900 */
[----:B------:R-:W4:Y:S01]  /*0840*/  LDG.E R10, desc[UR4][R10.64] ;  /* 0x000000040a0a7981 */ /* 0x000f22000c1e1900 */
[----:B------:R-:W-:-:S04]  /*0850*/  IADD3 R8, PT, PT, R8, 0x10, RZ ;  /* 0x0000001008087810 */ /* 0x000fc80007ffe0ff */
[----:B------:R-:W-:Y:S02]  /*0860*/  ISETP.NE.AND P1, PT, R8, RZ, PT ;  /* 0x000000ff0800720c */ /* 0x000fe40003f25270 */
[----:B------:R-:W-:Y:S02]  /*0870*/  IADD3 R9, PT, PT, R9, 0x10, RZ ;  /* 0x0000001009097810 */ /* 0x000fe40007ffe0ff */
[----:B------:R-:W-:Y:S01]  /*0880*/  IADD3 R2, PT, PT, R2, 0x10, RZ ;  /* 0x0000001002027810 */ /* 0x000fe20007ffe0ff */
[----:B-----5:R-:W-:-:S04]  /*0890*/  IMAD R6, R25, R26, R6 ;  /* 0x0000001a19067224 */ /* 0x020fc800078e0206 */
[----:B--2---:R-:W-:-:S04]  /*08a0*/  IMAD R6, R23, R24, R6 ;  /* 0x0000001817067224 */ /* 0x004fc800078e0206 */
[----:B---3--:R-:W-:-:S04]  /*08b0*/  IMAD R6, R21, R22, R6 ;  /* 0x0000001615067224 */ /* 0x008fc800078e0206 */
[----:B----4-:R-:W-:-:S04]  /*08c0*/  IMAD R6, R20, R17, R6 ;  /* 0x0000001114067224 */ /* 0x010fc800078e0206 */
[----:B------:R-:W-:-:S04]  /*08d0*/  IMAD R6, R13, R28, R6 ;  /* 0x0000001c0d067224 */ /* 0x000fc800078e0206 */
[----:B------:R-:W-:-:S04]  /*08e0*/  IMAD R19, R12, R19, R6 ;  /* 0x000000130c137224 */ /* 0x000fc800078e0206 */
[----:B------:R-:W-:Y:S01]  /*08f0*/  IMAD R6, R14, R10, R19 ;  /* 0x0000000a0e067224 */ /* 0x000fe200078e0213 */
[----:B------:R-:W-:Y:S06]  /*0900*/  @P1 BRA `(.L_x_2) ;  /* 0xfffffff8002c1947 */ /* 0x000fec000383ffff */
.L_x_1:
[----:B------:R-:W-:Y:S05]  /*0910*/  @!P0 BRA `(.L_x_0) ;  /* 0x0000000400cc8947 */ /* 0x000fea0003800000 */
[----:B------:R-:W-:Y:S02]  /*0920*/  ISETP.GE.U32.AND P0, PT, R7, 0x8, PT ;  /* 0x000000080700780c */ /* 0x000fe40003f06070 */
[----:B------:R-:W-:-:S04]  /*0930*/  LOP3.LUT R2, R0, 0x7, RZ, 0xc0, !PT ;  /* 0x0000000700027812 */ /* 0x000fc800078ec0ff */
[----:B------:R-:W-:-:S07]  /*0940*/  ISETP.NE.AND P1, PT, R2, RZ, PT ;  /* 0x000000ff0200720c */ /* 0x000fce0003f25270 */
[----:B------:R-:W-:Y:S06]  /*0950*/  @!P0 BRA `(.L_x_3) ;  /* 0x0000000000ec8947 */ /* 0x000fec0003800000 */
[----:B------:R-:W1:Y:S01]  /*0960*/  LDC.64 R16, c[0x0][0x380] ;  /* 0x0000e000ff107b82 */ /* 0x000e620000000a00 */
[----:B------:R-:W-:-:S05]  /*0970*/  IMAD R27, R3, R0, R4 ;  /* 0x00000000031b7224 */ /* 0x000fca00078e0204 */
[C---:B------:R-:W-:Y:S02]  /*0980*/  IADD3 R23, PT, PT, R27.reuse, 0x1, RZ ;  /* 0x000000011b177810 */ /* 0x040fe40007ffe0ff */
[----:B------:R-:W2:Y:S01]  /*0990*/  LDC.64 R12, c[0x0][0x388] ;  /* 0x0000e200ff0c7b82 */ /* 0x000ea20000000a00 */
[----:B------:R-:W-:Y:S01]  /*09a0*/  IADD3 R29, PT, PT, R27, 0x5, RZ ;  /* 0x000000051b1d7810 */ /* 0x000fe20007ffe0ff */
[----:B------:R-:W-:Y:S01]  /*09b0*/  IMAD R19, R5, R0, R4 ;  /* 0x0000000005137224 */ /* 0x000fe200078e0204 */
[C---:B------:R-:W-:Y:S02]  /*09c0*/  IADD3 R11, PT, PT, R27.reuse, 0x3, RZ ;  /* 0x000000031b0b7810 */ /* 0x040fe40007ffe0ff */
[----:B------:R-:W-:Y:S02]  /*09d0*/  IADD3 R21, PT, PT, R27, 0x2, RZ ;  /* 0x000000021b157810 */ /* 0x000fe40007ffe0ff */
[----:B------:R-:W-:Y:S01]  /*09e0*/  IADD3 R18, PT, PT, R19, 0x1, RZ ;  /* 0x0000000113127810 */ /* 0x000fe20007ffe0ff */
[----:B-1----:R-:W-:-:S04]  /*09f0*/  IMAD.WIDE.U32 R14, R27, 0x4, R16 ;  /* 0x000000041b0e7825 */ /* 0x002fc800078e0010 */
[--C-:B------:R-:W-:Y:S01]  /*0a00*/  IMAD.WIDE.U32 R22, R23, 0x4, R16.reuse ;  /* 0x0000000417167825 */ /* 0x100fe200078e0010 */
[----:B0-----:R2:W3:Y:S03]  /*0a10*/  LDG.E R25, desc[UR4][R14.64] ;  /* 0x000000040e197981 */ /* 0x0014e6000c1e1900 */
[--C-:B------:R-:W-:Y:S02]  /*0a20*/  IMAD.WIDE.U32 R28, R29, 0x4, R16.reuse ;  /* 0x000000041d1c7825 */ /* 0x100fe400078e0010 */
[----:B------:R0:W4:Y:S02]  /*0a30*/  LDG.E R23, desc[UR4][R22.64] ;  /* 0x0000000416177981 */ /* 0x000124000c1e1900 */
[----:B------:R-:W-:Y:S01]  /*0a40*/  IMAD.WIDE.U32 R10, R11, 0x4, R16 ;  /* 0x000000040b0a7825 */ /* 0x000fe200078e0010 */
[----:B------:R-:W-:Y:S01]  /*0a50*/  IADD3 R9, PT, PT, R27, 0x4, RZ ;  /* 0x000000041b097810 */ /* 0x000fe20007ffe0ff */
[----:B------:R1:W5:Y:S02]  /*0a60*/  LDG.E R7, desc[UR4][R28.64] ;  /* 0x000000041c077981 */ /* 0x000364000c1e1900 */
[----:B--2---:R-:W-:-:S02]  /*0a70*/  IMAD.WIDE.U32 R14, R19, 0x4, R12 ;  /* 0x00000004130e7825 */ /* 0x004fc400078e000c */
[----:B------:R2:W5:Y:S01]  /*0a80*/  LDG.E R11, desc[UR4][R10.64] ;  /* 0x000000040a0b7981 */ /* 0x000562000c1e1900 */
[----:B0-----:R-:W-:Y:S01]  /*0a90*/  IADD3 R22, PT, PT, R19, 0x2, RZ ;  /* 0x0000000213167810 */ /* 0x001fe20007ffe0ff */
[----:B------:R-:W-:Y:S02]  /*0aa0*/  IMAD.WIDE.U32 R20, R21, 0x4, R16 ;  /* 0x0000000415147825 */ /* 0x000fe400078e0010 */
[----:B------:R0:W3:Y:S02]  /*0ab0*/  LDG.E R26, desc[UR4][R14.64] ;  /* 0x000000040e1a7981 */ /* 0x0000e4000c1e1900 */
[----:B-1----:R-:W-:Y:S01]  /*0ac0*/  IMAD.WIDE.U32 R28, R18, 0x4, R12 ;  /* 0x00000004121c7825 */ /* 0x002fe200078e000c */
[C---:B------:R-:W-:Y:S01]  /*0ad0*/  IADD3 R18, PT, PT, R19.reuse, 0x4, RZ ;  /* 0x0000000413127810 */ /* 0x040fe20007ffe0ff */
[----:B------:R-:W5:Y:S01]  /*0ae0*/  LDG.E R21, desc[UR4][R20.64] ;  /* 0x0000000414157981 */ /* 0x000f62000c1e1900 */
[----:B--2---:R-:W-:Y:S01]  /*0af0*/  IADD3 R10, PT, PT, R19, 0x3, RZ ;  /* 0x00000003130a7810 */ /* 0x004fe20007ffe0ff */
[----:B------:R-:W-:-:S02]  /*0b00*/  IMAD.WIDE.U32 R8, R9, 0x4, R16 ;  /* 0x0000000409087825 */ /* 0x000fc400078e0010 */
[----:B------:R1:W4:Y:S02]  /*0b10*/  LDG.E R24, desc[UR4][R28.64] ;  /* 0x000000041c187981 */ /* 0x000324000c1e1900 */
[--C-:B0-----:R-:W-:Y:S02]  /*0b20*/  IMAD.WIDE.U32 R14, R22, 0x4, R12.reuse ;  /* 0x00000004160e7825 */ /* 0x101fe400078e000c */
[----:B------:R0:W2:Y:S04]  /*0b30*/  LDG.E R9, desc[UR4][R8.64] ;  /* 0x0000000408097981 */ /* 0x0000a8000c1e1900 */
[----:B------:R0:W5:Y:S01]  /*0b40*/  LDG.E R22, desc[UR4][R14.64] ;  /* 0x000000040e167981 */ /* 0x000162000c1e1900 */
[----:B-1----:R-:W-:Y:S01]  /*0b50*/  IMAD.WIDE.U32 R28, R10, 0x4, R12 ;  /* 0x000000040a1c7825 */ /* 0x002fe200078e000c */
[----:B0-----:R-:W-:-:S04]  /*0b60*/  IADD3 R8, PT, PT, R19, 0x5, RZ ;  /* 0x0000000513087810 */ /* 0x001fc80007ffe0ff */
[----:B------:R0:W2:Y:S01]  /*0b70*/  LDG.E R20, desc[UR4][R28.64] ;  /* 0x000000041c147981 */ /* 0x0000a2000c1e1900 */
[--C-:B------:R-:W-:Y:S01]  /*0b80*/  IMAD.WIDE.U32 R14, R18, 0x4, R12.reuse ;  /* 0x00000004120e7825 */ /* 0x100fe200078e000c */
[C---:B------:R-:W-:Y:S02]  /*0b90*/  IADD3 R18, PT, PT, R27.reuse, 0x6, RZ ;  /* 0x000000061b127810 */ /* 0x040fe40007ffe0ff */
[----:B------:R-:W-:Y:S02]  /*0ba0*/  IADD3 R27, PT, PT, R27, 0x7, RZ ;  /* 0x000000071b1b7810 */ /* 0x000fe40007ffe0ff */
[----:B------:R1:W2:Y:S01]  /*0bb0*/  LDG.E R10, desc[UR4][R14.64] ;  /* 0x000000040e0a7981 */ /* 0x0002a2000c1e1900 */
[----:B0-----:R-:W-:-:S05]  /*0bc0*/  IMAD.WIDE.U32 R28, R8, 0x4, R12 ;  /* 0x00000004081c7825 */ /* 0x001fca00078e000c */
[----:B------:R-:W2:Y:S01]  /*0bd0*/  LDG.E R8, desc[UR4][R28.64] ;  /* 0x000000041c087981 */ /* 0x000ea2000c1e1900 */
[----:B-1----:R-:W-:Y:S01]  /*0be0*/  IMAD.WIDE.U32 R14, R18, 0x4, R16 ;  /* 0x00000004120e7825 */ /* 0x002fe200078e0010 */
[----:B------:R-:W-:-:S03]  /*0bf0*/  IADD3 R18, PT, PT, R19, 0x6, RZ ;  /* 0x0000000613127810 */ /* 0x000fc60007ffe0ff */
[----:B------:R-:W-:Y:S02]  /*0c00*/  IMAD.WIDE.U32 R16, R27, 0x4, R16 ;  /* 0x000000041b107825 */ /* 0x000fe400078e0010 */
[----:B------:R0:W2:Y:S04]  /*0c10*/  LDG.E R27, desc[UR4][R14.64] ;  /* 0x000000040e1b7981 */ /* 0x0000a8000c1e1900 */
[----:B------:R-:W2:Y:S01]  /*0c20*/  LDG.E R16, desc[UR4][R16.64] ;  /* 0x0000000410107981 */ /* 0x000ea2000c1e1900 */
[----:B0-----:R-:W-:Y:S01]  /*0c30*/  IADD3 R15, PT, PT, R19, 0x7, RZ ;  /* 0x00000007130f7810 */ /* 0x001fe20007ffe0ff */
[----:B------:R-:W-:-:S04]  /*0c40*/  IMAD.WIDE.U32 R18, R18, 0x4, R12 ;  /* 0x0000000412127825 */ /* 0x000fc800078e000c */
[----:B------:R-:W-:Y:S02]  /*0c50*/  IMAD.WIDE.U32 R12, R15, 0x4, R12 ;  /* 0x000000040f0c7825 */ /* 0x000fe400078e000c */
[----:B------:R-:W2:Y:S04]  /*0c60*/  LDG.E R18, desc[UR4][R18.64] ;  /* 0x0000000412127981 */ /* 0x000ea8000c1e1900 */
[----:B------:R-:W2:Y:S01]  /*0c70*/  LDG.E R12, desc[UR4][R12.64] ;  /* 0x000000040c0c7981 */ /* 0x000ea2000c1e1900 */
[----:B------:R-:W-:Y:S01]  /*0c80*/  IADD3 R4, PT, PT, R4, 0x8, RZ ;  /* 0x0000000804047810 */ /* 0x000fe20007ffe0ff */
[----:B---3--:R-:W-:-:S04]  /*0c90*/  IMAD R25, R25, R26, R6 ;  /* 0x0000001a19197224 */ /* 0x008fc800078e0206 */
[----:B----4-:R-:W-:-:S04]  /*0ca0*/  IMAD R23, R23, R24, R25 ;  /* 0x0000001817177224 */ /* 0x010fc800078e0219 */
[----:B-----5:R-:W-:-:S04]  /*0cb0*/  IMAD R21, R21, R22, R23 ;  /* 0x0000001615157224 */ /* 0x020fc800078e0217 */
[----:B--2---:R-:W-:-:S04]  /*0cc0*/  IMAD R11, R11, R20, R21 ;  /* 0x000000140b0b7224 */ /* 0x004fc800078e0215 */
[----:B------:R-:W-:-:S04]  /*0cd0*/  IMAD R9, R9, R10, R11 ;  /* 0x0000000a09097224 */ /* 0x000fc800078e020b */
[----:B------:R-:W-:-:S04]  /*0ce0*/  IMAD R7, R7, R8, R9 ;  /* 0x0000000807077224 */ /* 0x000fc800078e0209 */
[----:B------:R-:W-:-:S04]  /*0cf0*/  IMAD R7, R27, R18, R7 ;  /* 0x000000121b077224 */ /* 0x000fc800078e0207 */
[----:B------:R-:W-:-:S07]  /*0d00*/  IMAD R6, R16, R12, R7 ;  /* 0x0000000c10067224 */ /* 0x000fce00078e0207 */
.L_x_3:
[----:B------:R-:W-:Y:S05]  /*0d10*/  @!P1 BRA `(.L_x_0) ;  /* 0x0000000000cc9947 */ /* 0x000fea0003800000 */
[----:B------:R-:W-:Y:S02]  /*0d20*/  ISETP.GE.U32.AND P0, PT, R2, 0x4, PT ;  /* 0x000000040200780c */ /* 0x000fe40003f06070 */
[----:B------:R-:W-:-:S04]  /*0d30*/  LOP3.LUT R7, R0, 0x3, RZ, 0xc0, !PT ;  /* 0x0000000300077812 */ /* 0x000fc800078ec0ff */
[----:B------:R-:W-:-:S07]  /*0d40*/  ISETP.NE.AND P1, PT, R7, RZ, PT ;  /* 0x000000ff0700720c */ /* 0x000fce0003f25270 */
[----:B------:R-:W-:Y:S06]  /*0d50*/  @!P0 BRA `(.L_x_4) ;  /* 0x00000000007c8947 */ /* 0x000fec0003800000 */
[----:B------:R-:W1:Y:S01]  /*0d60*/  LDC.64 R10, c[0x0][0x380] ;  /* 0x0000e000ff0a7b82 */ /* 0x000e620000000a00 */
[-CC-:B------:R-:W-:Y:S02]  /*0d70*/  IMAD R13, R3, R0.reuse, R4.reuse ;  /* 0x00000000030d7224 */ /* 0x180fe400078e0204 */
[----:B------:R-:W-:-:S03]  /*0d80*/  IMAD R15, R5, R0, R4 ;  /* 0x00000000050f7224 */ /* 0x000fc600078e0204 */
[----:B------:R-:W-:Y:S02]  /*0d90*/  IADD3 R23, PT, PT, R13, 0x1, RZ ;  /* 0x000000010d177810 */ /* 0x000fe40007ffe0ff */
[----:B------:R-:W2:Y:S01]  /*0da0*/  LDC.64 R8, c[0x0][0x388] ;  /* 0x0000e200ff087b82 */ /* 0x000ea20000000a00 */
[----:B------:R-:W-:Y:S02]  /*0db0*/  IADD3 R17, PT, PT, R15, 0x1, RZ ;  /* 0x000000010f117810 */ /* 0x000fe40007ffe0ff */
[----:B------:R-:W-:Y:S02]  /*0dc0*/  IADD3 R25, PT, PT, R13, 0x2, RZ ;  /* 0x000000020d197810 */ /* 0x000fe40007ffe0ff */
[----:B------:R-:W-:Y:S02]  /*0dd0*/  IADD3 R27, PT, PT, R15, 0x2, RZ ;  /* 0x000000020f1b7810 */ /* 0x000fe40007ffe0ff */
[C---:B------:R-:W-:Y:S01]  /*0de0*/  IADD3 R29, PT, PT, R13.reuse, 0x3, RZ ;  /* 0x000000030d1d7810 */ /* 0x040fe20007ffe0ff */
[----:B-1----:R-:W-:-:S04]  /*0df0*/  IMAD.WIDE.U32 R20, R13, 0x4, R10 ;  /* 0x000000040d147825 */ /* 0x002fc800078e000a */
[----:B------:R-:W-:Y:S02]  /*0e00*/  IMAD.WIDE.U32 R22, R23, 0x4, R10 ;  /* 0x0000000417167825 */ /* 0x000fe400078e000a */
[----:B0-----:R-:W3:Y:S02]  /*0e10*/  LDG.E R21, desc[UR4][R20.64] ;  /* 0x0000000414157981 */ /* 0x001ee4000c1e1900 */
[--C-:B--2---:R-:W-:Y:S02]  /*0e20*/  IMAD.WIDE.U32 R18, R15, 0x4, R8.reuse ;  /* 0x000000040f127825 */ /* 0x104fe400078e0008 */
[----:B------:R-:W2:Y:S02]  /*0e30*/  LDG.E R22, desc[UR4][R22.64] ;  /* 0x0000000416167981 */ /* 0x000ea4000c1e1900 */
[----:B------:R-:W-:Y:S02]  /*0e40*/  IMAD.WIDE.U32 R16, R17, 0x4, R8 ;  /* 0x0000000411107825 */ /* 0x000fe400078e0008 */
[----:B------:R-:W3:Y:S02]  /*0e50*/  LDG.E R18, desc[UR4][R18.64] ;  /* 0x0000000412127981 */ /* 0x000ee4000c1e1900 */
[----:B------:R-:W-:Y:S01]  /*0e60*/  IMAD.WIDE.U32 R12, R25, 0x4, R10 ;  /* 0x00000004190c7825 */ /* 0x000fe200078e000a */
[----:B------:R-:W-:Y:S01]  /*0e70*/  IADD3 R25, PT, PT, R15, 0x3, RZ ;  /* 0x000000030f197810 */ /* 0x000fe20007ffe0ff */
[----:B------:R-:W2:Y:S02]  /*0e80*/  LDG.E R16, desc[UR4][R16.64] ;  /* 0x0000000410107981 */ /* 0x000ea4000c1e1900 */
[----:B------:R-:W-:-:S02]  /*0e90*/  IMAD.WIDE.U32 R14, R27, 0x4, R8 ;  /* 0x000000041b0e7825 */ /* 0x000fc400078e0008 */
[----:B------:R-:W4:Y:S02]  /*0ea0*/  LDG.E R12, desc[UR4][R12.64] ;  /* 0x000000040c0c7981 */ /* 0x000f24000c1e1900 */
[----:B------:R-:W-:Y:S02]  /*0eb0*/  IMAD.WIDE.U32 R10, R29, 0x4, R10 ;  /* 0x000000041d0a7825 */ /* 0x000fe400078e000a */
[----:B------:R-:W4:Y:S02]  /*0ec0*/  LDG.E R14, desc[UR4][R14.64] ;  /* 0x000000040e0e7981 */ /* 0x000f24000c1e1900 */
[----:B------:R-:W-:Y:S02]  /*0ed0*/  IMAD.WIDE.U32 R8, R25, 0x4, R8 ;  /* 0x0000000419087825 */ /* 0x000fe400078e0008 */
[----:B------:R-:W5:Y:S04]  /*0ee0*/  LDG.E R10, desc[UR4][R10.64] ;  /* 0x000000040a0a7981 */ /* 0x000f68000c1e1900 */
[----:B------:R-:W5:Y:S01]  /*0ef0*/  LDG.E R8, desc[UR4][R8.64] ;  /* 0x0000000408087981 */ /* 0x000f62000c1e1900 */
[----:B------:R-:W-:Y:S01]  /*0f00*/  IADD3 R4, PT, PT, R4, 0x4, RZ ;  /* 0x0000000404047810 */ /* 0x000fe20007ffe0ff */
[----:B---3--:R-:W-:-:S04]  /*0f10*/  IMAD R21, R21, R18, R6 ;  /* 0x0000001215157224 */ /* 0x008fc800078e0206 */
[----:B--2---:R-:W-:-:S04]  /*0f20*/  IMAD R21, R22, R16, R21 ;  /* 0x0000001016157224 */ /* 0x004fc800078e0215 */
[----:B----4-:R-:W-:-:S04]  /*0f30*/  IMAD R21, R12, R14, R21 ;  /* 0x0000000e0c157224 */ /* 0x010fc800078e0215 */
[----:B-----5:R-:W-:-:S07]  /*0f40*/  IMAD R6, R10, R8, R21 ;  /* 0x000000080a067224 */ /* 0x020fce00078e0215 */
.L_x_4:
[----:B------:R-:W-:Y:S05]  /*0f50*/  @!P1 BRA `(.L_x_0) ;  /* 0x00000000003c9947 */ /* 0x000fea0003800000 */
[----:B------:R-:W1:Y:S01]  /*0f60*/  LDC.64 R8, c[0x0][0x380] ;  /* 0x0000e000ff087b82 */ /* 0x000e620000000a00 */
[----:B------:R-:W-:Y:S01]  /*0f70*/  IADD3 R2, PT, PT, -R7, RZ, RZ ;  /* 0x000000ff07027210 */ /* 0x000fe20007ffe1ff */
[-CC-:B------:R-:W-:Y:S02]  /*0f80*/  IMAD R7, R5, R0.reuse, R4.reuse ;  /* 0x0000000005077224 */ /* 0x180fe400078e0204 */
[----:B------:R-:W-:-:S04]  /*0f90*/  IMAD R17, R3, R0, R4 ;  /* 0x0000000003117224 */ /* 0x000fc800078e0204 */
[----:B------:R-:W2:Y:S03]  /*0fa0*/  LDC.64 R10, c[0x0][0x388] ;  /* 0x0000e200ff0a7b82 */ /* 0x000ea60000000a00 */
.L_x_5:
[----:B-1----:R-:W-:-:S04]  /*0fb0*/  IMAD.WIDE.U32 R12, R17, 0x4, R8 ;  /* 0x00000004110c7825 */ /* 0x002fc800078e0008 */
[C---:B--2---:R-:W-:Y:S02]  /*0fc0*/  IMAD.WIDE.U32 R14, R7.reuse, 0x4, R10 ;  /* 0x00000004070e7825 */ /* 0x044fe400078e000a */
[----:B0-----:R-:W2:Y:S04]  /*0fd0*/  LDG.E R13, desc[UR4][R12.64] ;  /* 0x000000040c0d7981 */ /* 0x001ea8000c1e1900 */
[----:B------:R-:W2:Y:S01]  /*0fe0*/  LDG.E R14, desc[UR4][R14.64] ;  /* 0x000000040e0e7981 */ /* 0x000ea2000c1e1900 */
[----:B------:R-:W-:Y:S02]  /*0ff0*/  IADD3 R2, PT, PT, R2, 0x1, RZ ;  /* 0x0000000102027810 */ /* 0x000fe40007ffe0ff */
[----:B------:R-:W-:Y:S02]  /*1000*/  IADD3 R7, PT, PT, R7, 0x1, RZ ;  /* 0x0000000107077810 */ /* 0x000fe40007ffe0ff */
[----:B------:R-:W-:-:S02]  /*1010*/  ISETP.NE.AND P0, PT, R2, RZ, PT ;  /* 0x000000ff0200720c */ /* 0x000fc40003f05270 */
[----:B------:R-:W-:Y:S01]  /*1020*/  IADD3 R17, PT, PT, R17, 0x1, RZ ;  /* 0x0000000111117810 */ /* 0x000fe20007ffe0ff */
[----:B--2---:R-:W-:-:S10]  /*1030*/  IMAD R6, R13, R14, R6 ;  /* 0x0000000e0d067224 */ /* 0x004fd400078e0206 */
[----:B------:R-:W-:Y:S05]  /*1040*/  @P0 BRA `(.L_x_5) ;  /* 0xfffffffc00d80947 */ /* 0x000fea000383ffff */
.L_x_0:
[----:B------:R-:W1:Y:S01]  /*1050*/  LDC.64 R8, c[0x0][0x390] ;  /* 0x0000e400ff087b82 */ /* 0x000e620000000a00 */
[----:B------:R-:W-:-:S04]  /*1060*/  IMAD R3, R3, R0, R5 ;  /* 0x0000000003037224 */ /* 0x000fc800078e0205 */
[----:B-1----:R-:W-:-:S05]  /*1070*/  IMAD.WIDE.U32 R2, R3, 0x4, R8 ;  /* 0x0000000403027825 */ /* 0x002fca00078e0008 */
[----:B0-----:R-:W-:Y:S01]  /*1080*/  STG.E desc[UR4][R2.64], R6 ;  /* 0x0000000602007986 */ /* 0x001fe2000c101904 */
[----:B------:R-:W-:Y:S05]  /*1090*/  EXIT ;  /* 0x000000000000794d */ /* 0x000fea0003800000 */
.L_x_6:
[----:B------:R-:W-:-:S00]  /*10a0*/  BRA `(.L_x_6) ;  /* 0xfffffffc00fc7947 */ /* 0x000fc0000383ffff */
[----:B------:R-:W-:-:S00]  /*10b0*/  NOP ;  /* 0x0000000000007918 */ /* 0x000fc00000000000 */
        /* <DEDUP_REMOVED lines=12> */
.L_x_7:


//--------------------- .nv.shared.reserved.0     --------------------------
	.section	.nv.shared.reserved.0,"aw",@nobits
	.weak		__nv_reservedSMEM_offset_0_alias
	.size		__nv_reservedSMEM_offset_0_alias, 0, 64
	.other		__nv_reservedSMEM_offset_0_alias,@"STO_CUDA_RESERVED_SHARED STV_DEFAULT"
__nv_reservedSMEM_offset_0_alias:
	.zero		0
	.zero		64


//--------------------- .nv.constant0._Z25transpose_matrix_multiplyIiiEvPKT_S2_PS0_T0_ --------------------------
	.section	.nv.constant0._Z25transpose_matrix_multiplyIiiEvPKT_S2_PS0_T0_,"a",@progbits
	.sectionflags	@""
	.align	4
.nv.constant0._Z25transpose_matrix_multiplyIiiEvPKT_S2_PS0_T0_:
	.zero		924


//--------------------- SYMBOLS --------------------------

	.type		.nv.reservedSmem.offset0,@object
	.size		.nv.reservedSmem.offset0,0x4
